	.headerflags	@"EF_CUDA_TEXMODE_UNIFIED EF_CUDA_64BIT_ADDRESS EF_CUDA_ACCELERATORS EF_CUDA_SM90 EF_CUDA_VIRTUAL_SM(EF_CUDA_SM90)"
	.elftype	@"ET_EXEC"


//--------------------- .nv.info                  --------------------------
	.section	.nv.info,"",@"SHT_CUDA_INFO"
	.align	4


	//----- nvinfo : EIATTR_REGCOUNT
	.align		4
        /*0000*/ 	.byte	0x04, 0x2f
        /*0002*/ 	.short	(.L_1 - .L_0)
	.align		4
.L_0:
        /*0004*/ 	.word	index@(triton_poi_fused_convolution_relu_17)
        /*0008*/ 	.word	0x00000020


	//----- nvinfo : EIATTR_MIN_STACK_SIZE
	.align		4
.L_1:
        /*000c*/ 	.byte	0x04, 0x12
        /*000e*/ 	.short	(.L_3 - .L_2)
	.align		4
.L_2:
        /*0010*/ 	.word	index@(triton_poi_fused_convolution_relu_17)
        /*0014*/ 	.word	0x00000000


	//----- nvinfo : EIATTR_FRAME_SIZE
	.align		4
.L_3:
        /*0018*/ 	.byte	0x04, 0x11
        /*001a*/ 	.short	(.L_5 - .L_4)
	.align		4
.L_4:
        /*001c*/ 	.word	index@(triton_poi_fused_convolution_relu_17)
        /*0020*/ 	.word	0x00000000


	//----- nvinfo : EIATTR_MIN_STACK_SIZE
	.align		4
.L_5:
        /*0024*/ 	.byte	0x04, 0x12
        /*0026*/ 	.short	(.L_7 - .L_6)
	.align		4
.L_6:
        /*0028*/ 	.word	index@(triton_poi_fused_convolution_relu_17)
        /*002c*/ 	.word	0x00000000
.L_7:


//--------------------- .nv.info.triton_poi_fused_convolution_relu_17 --------------------------
	.section	.nv.info.triton_poi_fused_convolution_relu_17,"",@"SHT_CUDA_INFO"
	.sectionflags	@""
	.align	4


	//----- nvinfo : EIATTR_CUDA_API_VERSION
	.align		4
        /*0000*/ 	.byte	0x04, 0x37
        /*0002*/ 	.short	(.L_9 - .L_8)
.L_8:
        /*0004*/ 	.word	0x0000007c


	//----- nvinfo : EIATTR_KPARAM_INFO
	.align		4
.L_9:
        /*0008*/ 	.byte	0x04, 0x17
        /*000a*/ 	.short	(.L_11 - .L_10)
.L_10:
        /*000c*/ 	.word	0x00000000
        /*0010*/ 	.short	0x0005
        /*0012*/ 	.short	0x0024
        /*0014*/ 	.byte	0x00, 0xf0, 0x11, 0x00


	//----- nvinfo : EIATTR_KPARAM_INFO
	.align		4
.L_11:
        /*0018*/ 	.byte	0x04, 0x17
        /*001a*/ 	.short	(.L_13 - .L_12)
.L_12:
        /*001c*/ 	.word	0x00000000
        /*0020*/ 	.short	0x0004
        /*0022*/ 	.short	0x0020
        /*0024*/ 	.byte	0x00, 0xf0, 0x11, 0x00


	//----- nvinfo : EIATTR_KPARAM_INFO
	.align		4
.L_13:
        /*0028*/ 	.byte	0x04, 0x17
        /*002a*/ 	.short	(.L_15 - .L_14)
.L_14:
        /*002c*/ 	.word	0x00000000
        /*0030*/ 	.short	0x0003
        /*0032*/ 	.short	0x0018
        /*0034*/ 	.byte	0x00, 0xf4, 0x21, 0x00


	//----- nvinfo : EIATTR_KPARAM_INFO
	.align		4
.L_15:
        /*0038*/ 	.byte	0x04, 0x17
        /*003a*/ 	.short	(.L_17 - .L_16)
.L_16:
        /*003c*/ 	.word	0x00000000
        /*0040*/ 	.short	0x0002
        /*0042*/ 	.short	0x0010
        /*0044*/ 	.byte	0x00, 0xf4, 0x21, 0x00


	//----- nvinfo : EIATTR_KPARAM_INFO
	.align		4
.L_17:
        /*0048*/ 	.byte	0x04, 0x17
        /*004a*/ 	.short	(.L_19 - .L_18)
.L_18:
        /*004c*/ 	.word	0x00000000
        /*0050*/ 	.short	0x0001
        /*0052*/ 	.short	0x0008
        /*0054*/ 	.byte	0x00, 0xf4, 0x21, 0x00


	//----- nvinfo : EIATTR_KPARAM_INFO
	.align		4
.L_19:
        /*0058*/ 	.byte	0x04, 0x17
        /*005a*/ 	.short	(.L_21 - .L_20)
.L_20:
        /*005c*/ 	.word	0x00000000
        /*0060*/ 	.short	0x0000
        /*0062*/ 	.short	0x0000
        /*0064*/ 	.byte	0x00, 0xf4, 0x21, 0x00


	//----- nvinfo : EIATTR_SPARSE_MMA_MASK
	.align		4
.L_21:
        /*0068*/ 	.byte	0x03, 0x50
        /*006a*/ 	.short	0x0000


	//----- nvinfo : EIATTR_MAXREG_COUNT
	.align		4
        /*006c*/ 	.byte	0x03, 0x1b
        /*006e*/ 	.short	0x00ff


	//----- nvinfo : EIATTR_EXIT_INSTR_OFFSETS
	.align		4
        /*0070*/ 	.byte	0x04, 0x1c
        /*0072*/ 	.short	(.L_23 - .L_22)


	//   ....[0]....
.L_22:
        /*0074*/ 	.word	0x00000760


	//   ....[1]....
        /*0078*/ 	.word	0x00000780


	//----- nvinfo : EIATTR_REQNTID
	.align		4
.L_23:
        /*007c*/ 	.byte	0x04, 0x10
        /*007e*/ 	.short	(.L_25 - .L_24)
.L_24:
        /*0080*/ 	.word	0x00000080
        /*0084*/ 	.word	0x00000001
        /*0088*/ 	.word	0x00000001


	//----- nvinfo : EIATTR_CBANK_PARAM_SIZE
	.align		4
.L_25:
        /*008c*/ 	.byte	0x03, 0x19
        /*008e*/ 	.short	0x0028


	//----- nvinfo : EIATTR_PARAM_CBANK
	.align		4
        /*0090*/ 	.byte	0x04, 0x0a
        /*0092*/ 	.short	(.L_27 - .L_26)
	.align		4
.L_26:
        /*0094*/ 	.word	index@(.nv.constant0.triton_poi_fused_convolution_relu_17)
        /*0098*/ 	.short	0x0210
        /*009a*/ 	.short	0x0028


	//----- nvinfo : EIATTR_SW_WAR
	.align		4
.L_27:
        /*009c*/ 	.byte	0x04, 0x36
        /*009e*/ 	.short	(.L_29 - .L_28)
.L_28:
        /*00a0*/ 	.word	0x00000008
.L_29:


//--------------------- .nv.callgraph             --------------------------
	.section	.nv.callgraph,"",@"SHT_CUDA_CALLGRAPH"
	.align	4
	.sectionentsize	8
	.align		4
        /*0000*/ 	.word	0x00000000
	.align		4
        /*0004*/ 	.word	0xffffffff
	.align		4
        /*0008*/ 	.word	0x00000000
	.align		4
        /*000c*/ 	.word	0xfffffffe
	.align		4
        /*0010*/ 	.word	0x00000000
	.align		4
        /*0014*/ 	.word	0xfffffffd
	.align		4
        /*0018*/ 	.word	0x00000000
	.align		4
        /*001c*/ 	.word	0xfffffffc


//--------------------- .text.triton_poi_fused_convolution_relu_17 --------------------------
	.section	.text.triton_poi_fused_convolution_relu_17,"ax",@progbits
	.sectionflags	@"SHF_BARRIERS=1"
	.align	128
        .global         triton_poi_fused_convolution_relu_17
        .type           triton_poi_fused_convolution_relu_17,@function
        .size           triton_poi_fused_convolution_relu_17,(.L_x_1 - triton_poi_fused_convolution_relu_17)
        .other          triton_poi_fused_convolution_relu_17,@"STO_CUDA_ENTRY STV_DEFAULT"
triton_poi_fused_convolution_relu_17:
.text.triton_poi_fused_convolution_relu_17:
[----:B------:R-:W0:Y:S02]  /*0000*/  LDC R1, c[0x0][0x28] ;  /* 0x00000a00ff017b82 */ /* 0x000e240000000800 */
[----:B------:R-:W1:Y:S01]  /*0010*/  S2R R0, SR_CTAID.Y ;  /* 0x0000000000007919 */ /* 0x000e620000002600 */
[----:B------:R-:W2:Y:S01]  /*0020*/  LDC.64 R12, c[0x0][0x218] ;  /* 0x00008600ff0c7b82 */ /* 0x000ea20000000a00 */
[----:B------:R-:W-:Y:S02]  /*0030*/  CS2R R6, SRZ ;  /* 0x0000000000067805 */ /* 0x000fe4000001ff00 */
[----:B------:R-:W-:Y:S01]  /*0040*/  CS2R R8, SRZ ;  /* 0x0000000000087805 */ /* 0x000fe2000001ff00 */
[----:B------:R-:W3:Y:S01]  /*0050*/  S2R R22, SR_TID.X ;  /* 0x0000000000167919 */ /* 0x000ee20000002100 */
[----:B------:R-:W-:Y:S01]  /*0060*/  CS2R R10, SRZ ;  /* 0x00000000000a7805 */ /* 0x000fe2000001ff00 */
[----:B------:R-:W-:Y:S01]  /*0070*/  ULDC.64 UR6, c[0x0][0x208] ;  /* 0x0000820000067ab9 */ /* 0x000fe20000000a00 */
[----:B------:R-:W4:Y:S01]  /*0080*/  S2R R2, SR_CTAID.X ;  /* 0x0000000000027919 */ /* 0x000f220000002500 */
[----:B------:R-:W5:Y:S01]  /*0090*/  LDC.64 R16, c[0x0][0x210] ;  /* 0x00008400ff107b82 */ /* 0x000f620000000a00 */
[----:B-1----:R-:W-:Y:S01]  /*00a0*/  IMAD.SHL.U32 R20, R0, 0x20, RZ ;  /* 0x0000002000147824 */ /* 0x002fe200078e00ff */
[----:B------:R-:W-:Y:S01]  /*00b0*/  SHF.R.S32.HI R3, RZ, 0x1a, R0 ;  /* 0x0000001aff037819 */ /* 0x000fe20000011400 */
[----:B---3--:R-:W-:-:S03]  /*00c0*/  IMAD.SHL.U32 R23, R22, 0x4, RZ ;  /* 0x0000000416177824 */ /* 0x008fc600078e00ff */
[----:B------:R-:W-:Y:S02]  /*00d0*/  SGXT R3, R3, 0x1 ;  /* 0x000000010303781a */ /* 0x000fe40000000200 */
[----:B------:R-:W-:Y:S01]  /*00e0*/  SHF.R.U32.HI R21, RZ, 0x3, R22 ;  /* 0x00000003ff157819 */ /* 0x000fe20000011616 */
[----:B----4-:R-:W-:Y:S01]  /*00f0*/  IMAD.SHL.U32 R2, R2, 0x20, RZ ;  /* 0x0000002002027824 */ /* 0x010fe200078e00ff */
[----:B------:R-:W-:Y:S02]  /*0100*/  LOP3.LUT R0, R20, 0x1c, R23, 0xf8, !PT ;  /* 0x0000001c14007812 */ /* 0x000fe400078ef817 */
[----:B------:R-:W-:Y:S02]  /*0110*/  SGXT.U32 R21, R21, 0x4 ;  /* 0x000000041515781a */ /* 0x000fe40000000000 */
[----:B------:R-:W-:-:S04]  /*0120*/  LEA.HI R3, R3, R0, RZ, 0x9 ;  /* 0x0000000003037211 */ /* 0x000fc800078f48ff */
[C---:B------:R-:W-:Y:S01]  /*0130*/  LOP3.LUT R5, R3.reuse, 0xfffffe00, RZ, 0xc0, !PT ;  /* 0xfffffe0003057812 */ /* 0x040fe200078ec0ff */
[----:B------:R-:W-:-:S04]  /*0140*/  IMAD.SHL.U32 R3, R3, 0x40, RZ ;  /* 0x0000004003037824 */ /* 0x000fc800078e00ff */
[----:B------:R-:W-:Y:S01]  /*0150*/  IMAD.IADD R5, R0, 0x1, -R5 ;  /* 0x0000000100057824 */ /* 0x000fe200078e0a05 */
[----:B------:R-:W-:Y:S02]  /*0160*/  LOP3.LUT R4, R3, 0xffff8000, RZ, 0xc0, !PT ;  /* 0xffff800003047812 */ /* 0x000fe400078ec0ff */
[----:B------:R-:W-:Y:S01]  /*0170*/  LOP3.LUT R3, R2, 0x10, R21, 0xfe, !PT ;  /* 0x0000001002037812 */ /* 0x000fe200078efe15 */
[----:B--2---:R-:W-:Y:S01]  /*0180*/  IMAD.WIDE R12, R5, 0x4, R12 ;  /* 0x00000004050c7825 */ /* 0x004fe200078e020c */
[----:B------:R-:W-:Y:S02]  /*0190*/  LOP3.LUT R0, R2, R21, RZ, 0xfc, !PT ;  /* 0x0000001502007212 */ /* 0x000fe400078efcff */
[----:B------:R-:W-:Y:S01]  /*01a0*/  ISETP.GE.AND P0, PT, R3, 0x40, PT ;  /* 0x000000400300780c */ /* 0x000fe20003f06270 */
[----:B------:R-:W-:Y:S01]  /*01b0*/  IMAD.IADD R4, R5, 0x1, R4 ;  /* 0x0000000105047824 */ /* 0x000fe200078e0204 */
[----:B------:R-:W-:Y:S01]  /*01c0*/  ISETP.GE.AND P1, PT, R0, 0x40, PT ;  /* 0x000000400000780c */ /* 0x000fe20003f26270 */
[----:B------:R-:W2:Y:S02]  /*01d0*/  LDG.E.EL.128 R12, desc[UR6][R12.64] ;  /* 0x000000060c0c7981 */ /* 0x000ea4000c2e1d00 */
[----:B------:R-:W-:-:S02]  /*01e0*/  IMAD R3, R3, 0x200, R4 ;  /* 0x0000020003037824 */ /* 0x000fc400078e0204 */
[----:B------:R-:W-:Y:S01]  /*01f0*/  IMAD R0, R0, 0x200, R4 ;  /* 0x0000020000007824 */ /* 0x000fe200078e0204 */
[----:B------:R-:W-:Y:S01]  /*0200*/  CS2R R4, SRZ ;  /* 0x0000000000047805 */ /* 0x000fe2000001ff00 */
[----:B-----5:R-:W-:-:S04]  /*0210*/  IMAD.WIDE R18, R3, 0x4, R16 ;  /* 0x0000000403127825 */ /* 0x020fc800078e0210 */
[----:B------:R-:W-:Y:S01]  /*0220*/  IMAD.WIDE R16, R0, 0x4, R16 ;  /* 0x0000000400107825 */ /* 0x000fe200078e0210 */
[----:B------:R1:W2:Y:S04]  /*0230*/  @!P0 LDG.E.EL.128 R4, desc[UR6][R18.64] ;  /* 0x0000000612048981 */ /* 0x0002a8000c2e1d00 */
[----:B------:R3:W4:Y:S01]  /*0240*/  @!P1 LDG.E.EL.128 R8, desc[UR6][R16.64] ;  /* 0x0000000610089981 */ /* 0x000722000c2e1d00 */
[----:B------:R-:W5:Y:S01]  /*0250*/  S2UR UR5, SR_CgaCtaId ;  /* 0x00000000000579c3 */ /* 0x000f620000008800 */
[----:B------:R-:W-:Y:S01]  /*0260*/  IMAD.SHL.U32 R22, R22, 0x80, RZ ;  /* 0x0000008016167824 */ /* 0x000fe200078e00ff */
[----:B------:R-:W-:-:S04]  /*0270*/  UMOV UR4, 0x400 ;  /* 0x0000040000047882 */ /* 0x000fc80000000000 */
[----:B------:R-:W-:-:S04]  /*0280*/  LOP3.LUT R22, R22, 0x380, RZ, 0xc0, !PT ;  /* 0x0000038016167812 */ /* 0x000fc800078ec0ff */
[C---:B------:R-:W-:Y:S02]  /*0290*/  LOP3.LUT R25, R22.reuse, R21, RZ, 0xfc, !PT ;  /* 0x0000001516197212 */ /* 0x040fe400078efcff */
[C---:B------:R-:W-:Y:S02]  /*02a0*/  LOP3.LUT R24, R22.reuse, 0x20, RZ, 0xfc, !PT ;  /* 0x0000002016187812 */ /* 0x040fe400078efcff */
[C---:B------:R-:W-:Y:S02]  /*02b0*/  LOP3.LUT R26, R22.reuse, 0x40, RZ, 0xfc, !PT ;  /* 0x00000040161a7812 */ /* 0x040fe400078efcff */
[C---:B------:R-:W-:Y:S02]  /*02c0*/  LOP3.LUT R28, R22.reuse, 0x60, RZ, 0xfc, !PT ;  /* 0x00000060161c7812 */ /* 0x040fe400078efcff */
[-C--:B-1----:R-:W-:Y:S02]  /*02d0*/  LEA.HI R19, R22, R25.reuse, RZ, 0x1b ;  /* 0x0000001916137211 */ /* 0x082fe400078fd8ff */
[-C--:B------:R-:W-:Y:S01]  /*02e0*/  LEA.HI R22, R24, R25.reuse, RZ, 0x1b ;  /* 0x0000001918167211 */ /* 0x080fe200078fd8ff */
[----:B-----5:R-:W-:Y:S01]  /*02f0*/  UPRMT UR4, UR5, 0x654, UR4 ;  /* 0x0000065405047896 */ /* 0x020fe20008000004 */
[----:B------:R-:W-:-:S02]  /*0300*/  LEA.HI R24, R26, R25, RZ, 0x1b ;  /* 0x000000191a187211 */ /* 0x000fc400078fd8ff */
[----:B------:R-:W-:-:S03]  /*0310*/  LEA.HI R18, R28, R25, RZ, 0x1b ;  /* 0x000000191c127211 */ /* 0x000fc600078fd8ff */
[----:B------:R-:W-:Y:S02]  /*0320*/  LEA R19, R19, UR4, 0x2 ;  /* 0x0000000413137c11 */ /* 0x000fe4000f8e10ff */
[----:B------:R-:W-:Y:S02]  /*0330*/  LEA R22, R22, UR4, 0x2 ;  /* 0x0000000416167c11 */ /* 0x000fe4000f8e10ff */
[----:B------:R-:W-:Y:S02]  /*0340*/  LEA R25, R24, UR4, 0x2 ;  /* 0x0000000418197c11 */ /* 0x000fe4000f8e10ff */
[----:B------:R-:W-:Y:S02]  /*0350*/  LEA R24, R18, UR4, 0x2 ;  /* 0x0000000412187c11 */ /* 0x000fe4000f8e10ff */
[----:B------:R-:W-:Y:S02]  /*0360*/  SHF.R.U32.HI R27, RZ, 0x5, R23 ;  /* 0x00000005ff1b7819 */ /* 0x000fe40000011617 */
[----:B---3--:R-:W-:-:S02]  /*0370*/  LOP3.LUT R17, R23, 0x1fc, RZ, 0xc0, !PT ;  /* 0x000001fc17117812 */ /* 0x008fc400078ec0ff */
[----:B------:R-:W-:Y:S02]  /*0380*/  SGXT.U32 R16, R27, 0x4 ;  /* 0x000000041b10781a */ /* 0x000fe40000000000 */
[----:B------:R-:W-:-:S03]  /*0390*/  LOP3.LUT R26, R17, 0x200, RZ, 0xfc, !PT ;  /* 0x00000200111a7812 */ /* 0x000fc600078efcff */
[----:B------:R-:W-:Y:S01]  /*03a0*/  IMAD.IADD R16, R17, 0x1, R16 ;  /* 0x0000000111107824 */ /* 0x000fe200078e0210 */
[----:B------:R-:W-:Y:S02]  /*03b0*/  LEA.HI R17, R26, R17, RZ, 0x1b ;  /* 0x000000111a117211 */ /* 0x000fe400078fd8ff */
[----:B------:R-:W1:Y:S02]  /*03c0*/  LDC.64 R26, c[0x0][0x220] ;  /* 0x00008800ff1a7b82 */ /* 0x000e640000000a00 */
[----:B------:R-:W-:Y:S02]  /*03d0*/  LEA R28, R16, UR4, 0x2 ;  /* 0x00000004101c7c11 */ /* 0x000fe4000f8e10ff */
[----:B------:R-:W-:Y:S02]  /*03e0*/  LEA R29, R17, UR4, 0x2 ;  /* 0x00000004111d7c11 */ /* 0x000fe4000f8e10ff */
[----:B------:R-:W-:Y:S02]  /*03f0*/  LOP3.LUT R23, R2, 0x1c, R23, 0xf8, !PT ;  /* 0x0000001c02177812 */ /* 0x000fe400078ef817 */
[----:B------:R-:W-:-:S02]  /*0400*/  LOP3.LUT R2, R20, R21, RZ, 0xfc, !PT ;  /* 0x0000001514027212 */ /* 0x000fc400078efcff */
[----:B------:R-:W-:-:S03]  /*0410*/  LOP3.LUT R20, R20, 0x10, R21, 0xfe, !PT ;  /* 0x0000001014147812 */ /* 0x000fc600078efe15 */
[----:B------:R-:W-:Y:S01]  /*0420*/  IMAD R21, R2, 0x40, R23 ;  /* 0x0000004002157824 */ /* 0x000fe200078e0217 */
[C---:B--2---:R-:W-:Y:S01]  /*0430*/  FSETP.GEU.AND P5, PT, R14.reuse, -R6, PT ;  /* 0x800000060e00720b */ /* 0x044fe20003fae000 */
[C---:B------:R-:W-:Y:S01]  /*0440*/  FADD R6, R14.reuse, R6 ;  /* 0x000000060e067221 */ /* 0x040fe20000000000 */
[C---:B----4-:R-:W-:Y:S01]  /*0450*/  FSETP.GEU.AND P6, PT, R14.reuse, -R10, PT ;  /* 0x8000000a0e00720b */ /* 0x050fe20003fce000 */
[----:B------:R-:W-:-:S03]  /*0460*/  FADD R10, R14, R10 ;  /* 0x0000000a0e0a7221 */ /* 0x000fc60000000000 */
[----:B------:R-:W-:Y:S02]  /*0470*/  FSEL R6, R6, RZ, P5 ;  /* 0x000000ff06067208 */ /* 0x000fe40002800000 */
[C---:B------:R-:W-:Y:S01]  /*0480*/  FSETP.GEU.AND P5, PT, R13.reuse, -R9, PT ;  /* 0x800000090d00720b */ /* 0x040fe20003fae000 */
[----:B------:R-:W-:Y:S01]  /*0490*/  FADD R9, R13, R9 ;  /* 0x000000090d097221 */ /* 0x000fe20000000000 */
[----:B------:R-:W-:Y:S02]  /*04a0*/  FSEL R10, R10, RZ, P6 ;  /* 0x000000ff0a0a7208 */ /* 0x000fe40003000000 */
[C---:B------:R-:W-:Y:S01]  /*04b0*/  FSETP.GEU.AND P6, PT, R12.reuse, -R8, PT ;  /* 0x800000080c00720b */ /* 0x040fe20003fce000 */
[----:B------:R-:W-:Y:S01]  /*04c0*/  FADD R8, R12, R8 ;  /* 0x000000080c087221 */ /* 0x000fe20000000000 */
[C---:B------:R-:W-:Y:S01]  /*04d0*/  FSETP.GEU.AND P4, PT, R15.reuse, -R11, PT ;  /* 0x8000000b0f00720b */ /* 0x040fe20003f8e000 */
[----:B------:R-:W-:Y:S01]  /*04e0*/  FADD R11, R15, R11 ;  /* 0x0000000b0f0b7221 */ /* 0x000fe20000000000 */
[----:B------:R-:W-:-:S02]  /*04f0*/  FSEL R9, R9, RZ, P5 ;  /* 0x000000ff09097208 */ /* 0x000fc40002800000 */
[C---:B------:R-:W-:Y:S01]  /*0500*/  FSETP.GEU.AND P5, PT, R12.reuse, -R4, PT ;  /* 0x800000040c00720b */ /* 0x040fe20003fae000 */
[----:B------:R-:W-:Y:S01]  /*0510*/  FADD R4, R12, R4 ;  /* 0x000000040c047221 */ /* 0x000fe20000000000 */
[C---:B------:R-:W-:Y:S01]  /*0520*/  FSETP.GEU.AND P3, PT, R13.reuse, -R5, PT ;  /* 0x800000050d00720b */ /* 0x040fe20003f6e000 */
[----:B------:R-:W-:Y:S01]  /*0530*/  FADD R5, R13, R5 ;  /* 0x000000050d057221 */ /* 0x000fe20000000000 */
[----:B------:R-:W-:Y:S02]  /*0540*/  FSEL R8, R8, RZ, P6 ;  /* 0x000000ff08087208 */ /* 0x000fe40003000000 */
[C---:B------:R-:W-:Y:S01]  /*0550*/  FSETP.GEU.AND P2, PT, R15.reuse, -R7, PT ;  /* 0x800000070f00720b */ /* 0x040fe20003f4e000 */
[----:B------:R-:W-:Y:S01]  /*0560*/  FADD R7, R15, R7 ;  /* 0x000000070f077221 */ /* 0x000fe20000000000 */
[----:B------:R-:W-:Y:S01]  /*0570*/  FSEL R11, R11, RZ, P4 ;  /* 0x000000ff0b0b7208 */ /* 0x000fe20002000000 */
[----:B------:R-:W-:Y:S01]  /*0580*/  STS [R19], R8 ;  /* 0x0000000813007388 */ /* 0x000fe20000000800 */
[----:B------:R-:W-:-:S02]  /*0590*/  FSEL R4, R4, RZ, P5 ;  /* 0x000000ff04047208 */ /* 0x000fc40002800000 */
[----:B------:R-:W-:Y:S01]  /*05a0*/  FSEL R5, R5, RZ, P3 ;  /* 0x000000ff05057208 */ /* 0x000fe20001800000 */
[----:B------:R-:W-:Y:S01]  /*05b0*/  STS [R22+0x80], R9 ;  /* 0x0000800916007388 */ /* 0x000fe20000000800 */
[----:B------:R-:W-:-:S03]  /*05c0*/  FSEL R7, R7, RZ, P2 ;  /* 0x000000ff07077208 */ /* 0x000fc60001000000 */
[----:B------:R-:W-:Y:S04]  /*05d0*/  STS [R25+0x100], R10 ;  /* 0x0001000a19007388 */ /* 0x000fe80000000800 */
[----:B------:R-:W-:Y:S04]  /*05e0*/  STS [R24+0x180], R11 ;  /* 0x0001800b18007388 */ /* 0x000fe80000000800 */
[----:B------:R-:W-:Y:S04]  /*05f0*/  STS [R19+0x40], R4 ;  /* 0x0000400413007388 */ /* 0x000fe80000000800 */
[----:B------:R-:W-:Y:S04]  /*0600*/  STS [R22+0xc0], R5 ;  /* 0x0000c00516007388 */ /* 0x000fe80000000800 */
[----:B------:R-:W-:Y:S04]  /*0610*/  STS [R25+0x140], R6 ;  /* 0x0001400619007388 */ /* 0x000fe80000000800 */
[----:B------:R2:W-:Y:S01]  /*0620*/  STS [R24+0x1c0], R7 ;  /* 0x0001c00718007388 */ /* 0x0005e20000000800 */
[----:B------:R-:W-:Y:S08]  /*0630*/  BAR.SYNC.DEFER_BLOCKING 0x0 ;  /* 0x0000000000007b1d */ /* 0x000ff00000010000 */
[----:B--2---:R-:W2:Y:S01]  /*0640*/  LDC.64 R24, c[0x0][0x228] ;  /* 0x00008a00ff187b82 */ /* 0x004ea20000000a00 */
[----:B------:R-:W-:Y:S04]  /*0650*/  LDS R12, [R28] ;  /* 0x000000001c0c7984 */ /* 0x000fe80000000800 */
[----:B------:R-:W-:Y:S04]  /*0660*/  LDS R13, [R28+0x4] ;  /* 0x000004001c0d7984 */ /* 0x000fe80000000800 */
[----:B------:R-:W-:Y:S04]  /*0670*/  LDS R14, [R28+0x8] ;  /* 0x000008001c0e7984 */ /* 0x000fe80000000800 */
[----:B------:R-:W3:Y:S04]  /*0680*/  LDS R15, [R28+0xc] ;  /* 0x00000c001c0f7984 */ /* 0x000ee80000000800 */
[----:B------:R-:W-:Y:S04]  /*0690*/  LDS R16, [R29+0x800] ;  /* 0x000800001d107984 */ /* 0x000fe80000000800 */
[----:B------:R-:W-:Y:S04]  /*06a0*/  LDS R17, [R29+0x804] ;  /* 0x000804001d117984 */ /* 0x000fe80000000800 */
[----:B------:R-:W-:Y:S04]  /*06b0*/  LDS R18, [R29+0x808] ;  /* 0x000808001d127984 */ /* 0x000fe80000000800 */
[----:B------:R-:W4:Y:S01]  /*06c0*/  LDS R19, [R29+0x80c] ;  /* 0x00080c001d137984 */ /* 0x000f220000000800 */
[----:B------:R-:W-:Y:S01]  /*06d0*/  ISETP.GE.AND P2, PT, R23, 0x40, PT ;  /* 0x000000401700780c */ /* 0x000fe20003f46270 */
[----:B------:R-:W-:-:S02]  /*06e0*/  IMAD R23, R20, 0x40, R23 ;  /* 0x0000004014177824 */ /* 0x000fc400078e0217 */
[----:B-1----:R-:W-:-:S04]  /*06f0*/  IMAD.WIDE R20, R21, 0x4, R26 ;  /* 0x0000000415147825 */ /* 0x002fc800078e021a */
[----:B------:R-:W-:-:S04]  /*0700*/  IMAD.WIDE R26, R23, 0x4, R26 ;  /* 0x00000004171a7825 */ /* 0x000fc800078e021a */
[----:B--2---:R-:W-:-:S04]  /*0710*/  IMAD.WIDE R22, R0, 0x4, R24 ;  /* 0x0000000400167825 */ /* 0x004fc800078e0218 */
[----:B------:R-:W-:Y:S01]  /*0720*/  IMAD.WIDE R24, R3, 0x4, R24 ;  /* 0x0000000403187825 */ /* 0x000fe200078e0218 */
[----:B---3--:R1:W-:Y:S04]  /*0730*/  @!P2 STG.E.128 desc[UR6][R20.64], R12 ;  /* 0x0000000c1400a986 */ /* 0x0083e8000c101d06 */
[----:B----4-:R1:W-:Y:S04]  /*0740*/  @!P2 STG.E.128 desc[UR6][R26.64], R16 ;  /* 0x000000101a00a986 */ /* 0x0103e8000c101d06 */
[----:B------:R1:W-:Y:S01]  /*0750*/  @!P1 STG.E.128 desc[UR6][R22.64], R8 ;  /* 0x0000000816009986 */ /* 0x0003e2000c101d06 */
[----:B------:R-:W-:Y:S05]  /*0760*/  @P0 EXIT ;  /* 0x000000000000094d */ /* 0x000fea0003800000 */
[----:B------:R-:W-:Y:S01]  /*0770*/  STG.E.128 desc[UR6][R24.64], R4 ;  /* 0x0000000418007986 */ /* 0x000fe2000c101d06 */
[----:B------:R-:W-:Y:S05]  /*0780*/  EXIT ;  /* 0x000000000000794d */ /* 0x000fea0003800000 */
.L_x_0:
[----:B------:R-:W-:-:S00]  /*0790*/  BRA `(.L_x_0) ;  /* 0xfffffffc00fc7947 */ /* 0x000fc0000383ffff */
[----:B------:R-:W-:-:S00]  /*07a0*/  NOP ;  /* 0x0000000000007918 */ /* 0x000fc00000000000 */
        /* <DEDUP_REMOVED lines=13> */
.L_x_1:


//--------------------- .nv.shared.triton_poi_fused_convolution_relu_17 --------------------------
	.section	.nv.shared.triton_poi_fused_convolution_relu_17,"aw",@nobits
	.sectionflags	@""
	.align	16
	.zero		1024


//--------------------- .nv.constant0.triton_poi_fused_convolution_relu_17 --------------------------
	.section	.nv.constant0.triton_poi_fused_convolution_relu_17,"a",@progbits
	.sectionflags	@""
	.align	4
.nv.constant0.triton_poi_fused_convolution_relu_17:
	.zero		568
